//
// Generated by NVIDIA NVVM Compiler
//
// Compiler Build ID: CL-36424714
// Cuda compilation tools, release 13.0, V13.0.88
// Based on NVVM 20.0.0
//

.version 9.0
.target sm_100
.address_size 64

	// .globl	_Z21kernel_matmul_bias_llPfPKfS1_S1_iii

.visible .entry _Z21kernel_matmul_bias_llPfPKfS1_S1_iii(
	.param .u64 .ptr .align 1 _Z21kernel_matmul_bias_llPfPKfS1_S1_iii_param_0,
	.param .u64 .ptr .align 1 _Z21kernel_matmul_bias_llPfPKfS1_S1_iii_param_1,
	.param .u64 .ptr .align 1 _Z21kernel_matmul_bias_llPfPKfS1_S1_iii_param_2,
	.param .u64 .ptr .align 1 _Z21kernel_matmul_bias_llPfPKfS1_S1_iii_param_3,
	.param .u32 _Z21kernel_matmul_bias_llPfPKfS1_S1_iii_param_4,
	.param .u32 _Z21kernel_matmul_bias_llPfPKfS1_S1_iii_param_5,
	.param .u32 _Z21kernel_matmul_bias_llPfPKfS1_S1_iii_param_6
)
{
	.reg .pred 	%p<13>;
	.reg .b32 	%r<41>;
	.reg .b32 	%f<66>;
	.reg .b64 	%rd<57>;

	ld.param.u64 	%rd6, [_Z21kernel_matmul_bias_llPfPKfS1_S1_iii_param_0];
	ld.param.u64 	%rd8, [_Z21kernel_matmul_bias_llPfPKfS1_S1_iii_param_1];
	ld.param.u64 	%rd9, [_Z21kernel_matmul_bias_llPfPKfS1_S1_iii_param_2];
	ld.param.u64 	%rd7, [_Z21kernel_matmul_bias_llPfPKfS1_S1_iii_param_3];
	ld.param.u32 	%r20, [_Z21kernel_matmul_bias_llPfPKfS1_S1_iii_param_4];
	ld.param.u32 	%r18, [_Z21kernel_matmul_bias_llPfPKfS1_S1_iii_param_5];
	ld.param.u32 	%r19, [_Z21kernel_matmul_bias_llPfPKfS1_S1_iii_param_6];
	cvta.to.global.u64 	%rd1, %rd9;
	cvta.to.global.u64 	%rd2, %rd8;
	mov.u32 	%r21, %tid.y;
	mov.u32 	%r22, %ctaid.y;
	mov.u32 	%r23, %ntid.y;
	mad.lo.s32 	%r1, %r22, %r23, %r21;
	mov.u32 	%r24, %tid.x;
	mov.u32 	%r25, %ctaid.x;
	mov.u32 	%r26, %ntid.x;
	mad.lo.s32 	%r2, %r25, %r26, %r24;
	setp.ge.s32 	%p1, %r1, %r20;
	setp.ge.s32 	%p2, %r2, %r19;
	or.pred  	%p3, %p1, %p2;
	@%p3 bra 	$L__BB0_14;
	cvta.to.global.u64 	%rd10, %rd7;
	mul.wide.s32 	%rd11, %r2, 4;
	add.s64 	%rd12, %rd10, %rd11;
	ld.global.f32 	%f65, [%rd12];
	setp.lt.s32 	%p4, %r18, 1;
	@%p4 bra 	$L__BB0_13;
	mul.lo.s32 	%r3, %r18, %r1;
	and.b32  	%r4, %r18, 7;
	setp.lt.u32 	%p5, %r18, 8;
	mov.b32 	%r39, 0;
	@%p5 bra 	$L__BB0_5;
	and.b32  	%r39, %r18, 2147483640;
	neg.s32 	%r37, %r39;
	shl.b32 	%r7, %r19, 3;
	mul.wide.u32 	%rd13, %r3, 4;
	add.s64 	%rd14, %rd13, %rd2;
	add.s64 	%rd56, %rd14, 16;
	mul.wide.s32 	%rd17, %r19, 4;
	mov.u32 	%r36, %r2;
$L__BB0_4:
	.pragma "nounroll";
	ld.global.f32 	%f15, [%rd56+-16];
	mul.wide.s32 	%rd15, %r36, 4;
	add.s64 	%rd16, %rd1, %rd15;
	ld.global.f32 	%f16, [%rd16];
	fma.rn.f32 	%f17, %f15, %f16, %f65;
	ld.global.f32 	%f18, [%rd56+-12];
	add.s64 	%rd18, %rd16, %rd17;
	ld.global.f32 	%f19, [%rd18];
	fma.rn.f32 	%f20, %f18, %f19, %f17;
	ld.global.f32 	%f21, [%rd56+-8];
	add.s64 	%rd19, %rd18, %rd17;
	ld.global.f32 	%f22, [%rd19];
	fma.rn.f32 	%f23, %f21, %f22, %f20;
	ld.global.f32 	%f24, [%rd56+-4];
	add.s64 	%rd20, %rd19, %rd17;
	ld.global.f32 	%f25, [%rd20];
	fma.rn.f32 	%f26, %f24, %f25, %f23;
	ld.global.f32 	%f27, [%rd56];
	add.s64 	%rd21, %rd20, %rd17;
	ld.global.f32 	%f28, [%rd21];
	fma.rn.f32 	%f29, %f27, %f28, %f26;
	ld.global.f32 	%f30, [%rd56+4];
	add.s64 	%rd22, %rd21, %rd17;
	ld.global.f32 	%f31, [%rd22];
	fma.rn.f32 	%f32, %f30, %f31, %f29;
	ld.global.f32 	%f33, [%rd56+8];
	add.s64 	%rd23, %rd22, %rd17;
	ld.global.f32 	%f34, [%rd23];
	fma.rn.f32 	%f35, %f33, %f34, %f32;
	ld.global.f32 	%f36, [%rd56+12];
	add.s64 	%rd24, %rd23, %rd17;
	ld.global.f32 	%f37, [%rd24];
	fma.rn.f32 	%f65, %f36, %f37, %f35;
	add.s32 	%r37, %r37, 8;
	add.s32 	%r36, %r36, %r7;
	add.s64 	%rd56, %rd56, 32;
	setp.ne.s32 	%p6, %r37, 0;
	@%p6 bra 	$L__BB0_4;
$L__BB0_5:
	setp.eq.s32 	%p7, %r4, 0;
	@%p7 bra 	$L__BB0_13;
	and.b32  	%r13, %r18, 3;
	setp.lt.u32 	%p8, %r4, 4;
	@%p8 bra 	$L__BB0_8;
	add.s32 	%r28, %r39, %r3;
	mul.wide.u32 	%rd25, %r28, 4;
	add.s64 	%rd26, %rd2, %rd25;
	ld.global.f32 	%f39, [%rd26];
	mad.lo.s32 	%r29, %r39, %r19, %r2;
	mul.wide.s32 	%rd27, %r29, 4;
	add.s64 	%rd28, %rd1, %rd27;
	ld.global.f32 	%f40, [%rd28];
	fma.rn.f32 	%f41, %f39, %f40, %f65;
	cvt.u64.u32 	%rd29, %r3;
	cvt.u64.u32 	%rd30, %r39;
	add.s64 	%rd31, %rd30, %rd29;
	shl.b64 	%rd32, %rd31, 2;
	add.s64 	%rd33, %rd2, %rd32;
	ld.global.f32 	%f42, [%rd33+4];
	mul.wide.s32 	%rd34, %r19, 4;
	add.s64 	%rd35, %rd28, %rd34;
	ld.global.f32 	%f43, [%rd35];
	fma.rn.f32 	%f44, %f42, %f43, %f41;
	ld.global.f32 	%f45, [%rd33+8];
	add.s64 	%rd36, %rd35, %rd34;
	ld.global.f32 	%f46, [%rd36];
	fma.rn.f32 	%f47, %f45, %f46, %f44;
	ld.global.f32 	%f48, [%rd33+12];
	add.s64 	%rd37, %rd36, %rd34;
	ld.global.f32 	%f49, [%rd37];
	fma.rn.f32 	%f65, %f48, %f49, %f47;
	add.s32 	%r39, %r39, 4;
$L__BB0_8:
	setp.eq.s32 	%p9, %r13, 0;
	@%p9 bra 	$L__BB0_13;
	setp.eq.s32 	%p10, %r13, 1;
	@%p10 bra 	$L__BB0_11;
	add.s32 	%r30, %r39, %r3;
	mul.wide.u32 	%rd38, %r30, 4;
	add.s64 	%rd39, %rd2, %rd38;
	ld.global.f32 	%f51, [%rd39];
	mad.lo.s32 	%r31, %r39, %r19, %r2;
	mul.wide.s32 	%rd40, %r31, 4;
	add.s64 	%rd41, %rd1, %rd40;
	ld.global.f32 	%f52, [%rd41];
	fma.rn.f32 	%f53, %f51, %f52, %f65;
	cvt.u64.u32 	%rd42, %r3;
	cvt.u64.u32 	%rd43, %r39;
	add.s64 	%rd44, %rd43, %rd42;
	shl.b64 	%rd45, %rd44, 2;
	add.s64 	%rd46, %rd2, %rd45;
	ld.global.f32 	%f54, [%rd46+4];
	mul.wide.s32 	%rd47, %r19, 4;
	add.s64 	%rd48, %rd41, %rd47;
	ld.global.f32 	%f55, [%rd48];
	fma.rn.f32 	%f65, %f54, %f55, %f53;
	add.s32 	%r39, %r39, 2;
$L__BB0_11:
	and.b32  	%r32, %r18, 1;
	setp.eq.b32 	%p11, %r32, 1;
	not.pred 	%p12, %p11;
	@%p12 bra 	$L__BB0_13;
	add.s32 	%r33, %r39, %r3;
	mul.wide.u32 	%rd49, %r33, 4;
	add.s64 	%rd50, %rd2, %rd49;
	ld.global.f32 	%f56, [%rd50];
	mad.lo.s32 	%r34, %r39, %r19, %r2;
	mul.wide.s32 	%rd51, %r34, 4;
	add.s64 	%rd52, %rd1, %rd51;
	ld.global.f32 	%f57, [%rd52];
	fma.rn.f32 	%f65, %f56, %f57, %f65;
$L__BB0_13:
	mad.lo.s32 	%r35, %r19, %r1, %r2;
	cvta.to.global.u64 	%rd53, %rd6;
	mul.wide.s32 	%rd54, %r35, 4;
	add.s64 	%rd55, %rd53, %rd54;
	st.global.f32 	[%rd55], %f65;
$L__BB0_14:
	ret;

}


// ===== COMPILED SASS (sm_100) =====

	.target	sm_100

	.elftype	@"ET_EXEC"


//--------------------- .note.nv.tkinfo           --------------------------
	.section	.note.nv.tkinfo,"",@"SHT_NOTE"
	.sectionflags	@"SHF_NOTE_NV_TKINFO"
	.tkinfo
        /*0018*/ 	.word	0x00000002
        /*0030*/ 	.string	""
        /*0030*/ 	.string	"ptxas"
        /*0030*/ 	.string	"Cuda compilation tools, release 13.0, V13.0.88"
        /*0030*/ 	.string	"Build cuda_13.0.r13.0/compiler.36424714_0"
        /*0030*/ 	.string	"-arch sm_100 -m 64 "



//--------------------- .note.nv.cuinfo           --------------------------
	.section	.note.nv.cuinfo,"",@"SHT_NOTE"
	.sectionflags	@"SHF_NOTE_NV_CUINFO"
        /*0018*/ 	.short	0x0002
        /*001a*/ 	.short	0x0064
        /*001c*/ 	.short	0x0082
	.zero		2


//--------------------- .nv.info                  --------------------------
	.section	.nv.info,"",@"SHT_CUDA_INFO"
	.align	4


	//----- nvinfo : EIATTR_REGCOUNT
	.align		4
        /*0000*/ 	.byte	0x04, 0x2f
        /*0002*/ 	.short	(.L_1 - .L_0)
	.align		4
.L_0:
        /*0004*/ 	.word	index@(_Z21kernel_matmul_bias_llPfPKfS1_S1_iii)
        /*0008*/ 	.word	0x00000020


	//----- nvinfo : EIATTR_FRAME_SIZE
	.align		4
.L_1:
        /*000c*/ 	.byte	0x04, 0x11
        /*000e*/ 	.short	(.L_3 - .L_2)
	.align		4
.L_2:
        /*0010*/ 	.word	index@(_Z21kernel_matmul_bias_llPfPKfS1_S1_iii)
        /*0014*/ 	.word	0x00000000


	//----- nvinfo : EIATTR_MIN_STACK_SIZE
	.align		4
.L_3:
        /*0018*/ 	.byte	0x04, 0x12
        /*001a*/ 	.short	(.L_5 - .L_4)
	.align		4
.L_4:
        /*001c*/ 	.word	index@(_Z21kernel_matmul_bias_llPfPKfS1_S1_iii)
        /*0020*/ 	.word	0x00000000
.L_5:


//--------------------- .nv.compat                --------------------------
	.section	.nv.compat,"",@"SHT_CUDA_COMPAT_INFO"
	.align	4
        /*0000*/ 	.byte	0x02, 0x09, 0x00, 0x00, 0x02, 0x02, 0x01, 0x00, 0x02, 0x05, 0x05, 0x00, 0x03, 0x07, 0x01, 0x01
        /*0010*/ 	.byte	0x02, 0x03, 0x00, 0x00, 0x02, 0x06, 0x01, 0x00, 0x04, 0x0b, 0x08, 0x00, 0x09, 0x00, 0x00, 0x00
        /*0020*/ 	.byte	0x00, 0x00, 0x00, 0x00


//--------------------- .nv.info._Z21kernel_matmul_bias_llPfPKfS1_S1_iii --------------------------
	.section	.nv.info._Z21kernel_matmul_bias_llPfPKfS1_S1_iii,"",@"SHT_CUDA_INFO"
	.sectionflags	@""
	.align	4


	//----- nvinfo : EIATTR_CUDA_API_VERSION
	.align		4
        /*0000*/ 	.byte	0x04, 0x37
        /*0002*/ 	.short	(.L_7 - .L_6)
.L_6:
        /*0004*/ 	.word	0x00000082


	//----- nvinfo : EIATTR_KPARAM_INFO
	.align		4
.L_7:
        /*0008*/ 	.byte	0x04, 0x17
        /*000a*/ 	.short	(.L_9 - .L_8)
.L_8:
        /*000c*/ 	.word	0x00000000
        /*0010*/ 	.short	0x0006
        /*0012*/ 	.short	0x0028
        /*0014*/ 	.byte	0x00, 0xf0, 0x11, 0x00


	//----- nvinfo : EIATTR_KPARAM_INFO
	.align		4
.L_9:
        /*0018*/ 	.byte	0x04, 0x17
        /*001a*/ 	.short	(.L_11 - .L_10)
.L_10:
        /*001c*/ 	.word	0x00000000
        /*0020*/ 	.short	0x0005
        /*0022*/ 	.short	0x0024
        /*0024*/ 	.byte	0x00, 0xf0, 0x11, 0x00


	//----- nvinfo : EIATTR_KPARAM_INFO
	.align		4
.L_11:
        /*0028*/ 	.byte	0x04, 0x17
        /*002a*/ 	.short	(.L_13 - .L_12)
.L_12:
        /*002c*/ 	.word	0x00000000
        /*0030*/ 	.short	0x0004
        /*0032*/ 	.short	0x0020
        /*0034*/ 	.byte	0x00, 0xf0, 0x11, 0x00


	//----- nvinfo : EIATTR_KPARAM_INFO
	.align		4
.L_13:
        /*0038*/ 	.byte	0x04, 0x17
        /*003a*/ 	.short	(.L_15 - .L_14)
.L_14:
        /*003c*/ 	.word	0x00000000
        /*0040*/ 	.short	0x0003
        /*0042*/ 	.short	0x0018
        /*0044*/ 	.byte	0x00, 0xf5, 0x21, 0x00


	//----- nvinfo : EIATTR_KPARAM_INFO
	.align		4
.L_15:
        /*0048*/ 	.byte	0x04, 0x17
        /*004a*/ 	.short	(.L_17 - .L_16)
.L_16:
        /*004c*/ 	.word	0x00000000
        /*0050*/ 	.short	0x0002
        /*0052*/ 	.short	0x0010
        /*0054*/ 	.byte	0x00, 0xf5, 0x21, 0x00


	//----- nvinfo : EIATTR_KPARAM_INFO
	.align		4
.L_17:
        /*0058*/ 	.byte	0x04, 0x17
        /*005a*/ 	.short	(.L_19 - .L_18)
.L_18:
        /*005c*/ 	.word	0x00000000
        /*0060*/ 	.short	0x0001
        /*0062*/ 	.short	0x0008
        /*0064*/ 	.byte	0x00, 0xf5, 0x21, 0x00


	//----- nvinfo : EIATTR_KPARAM_INFO
	.align		4
.L_19:
        /*0068*/ 	.byte	0x04, 0x17
        /*006a*/ 	.short	(.L_21 - .L_20)
.L_20:
        /*006c*/ 	.word	0x00000000
        /*0070*/ 	.short	0x0000
        /*0072*/ 	.short	0x0000
        /*0074*/ 	.byte	0x00, 0xf5, 0x21, 0x00


	//----- nvinfo : EIATTR_SPARSE_MMA_MASK
	.align		4
.L_21:
        /*0078*/ 	.byte	0x03, 0x50
        /*007a*/ 	.short	0x0000


	//----- nvinfo : EIATTR_MAXREG_COUNT
	.align		4
        /*007c*/ 	.byte	0x03, 0x1b
        /*007e*/ 	.short	0x00ff


	//----- nvinfo : EIATTR_MERCURY_ISA_VERSION
	.align		4
        /*0080*/ 	.byte	0x03, 0x5f
        /*0082*/ 	.short	0x0101


	//----- nvinfo : EIATTR_VRC_CTA_INIT_COUNT
	.align		4
        /*0084*/ 	.byte	0x02, 0x4a
	.zero		1
	.zero		1


	//----- nvinfo : EIATTR_EXIT_INSTR_OFFSETS
	.align		4
        /*0088*/ 	.byte	0x04, 0x1c
        /*008a*/ 	.short	(.L_23 - .L_22)


	//   ....[0]....
.L_22:
        /*008c*/ 	.word	0x000000d0


	//   ....[1]....
        /*0090*/ 	.word	0x000008f0


	//----- nvinfo : EIATTR_CBANK_PARAM_SIZE
	.align		4
.L_23:
        /*0094*/ 	.byte	0x03, 0x19
        /*0096*/ 	.short	0x002c


	//----- nvinfo : EIATTR_PARAM_CBANK
	.align		4
        /*0098*/ 	.byte	0x04, 0x0a
        /*009a*/ 	.short	(.L_25 - .L_24)
	.align		4
.L_24:
        /*009c*/ 	.word	index@(.nv.constant0._Z21kernel_matmul_bias_llPfPKfS1_S1_iii)
        /*00a0*/ 	.short	0x0380
        /*00a2*/ 	.short	0x002c


	//----- nvinfo : EIATTR_SW_WAR
	.align		4
.L_25:
        /*00a4*/ 	.byte	0x04, 0x36
        /*00a6*/ 	.short	(.L_27 - .L_26)
.L_26:
        /*00a8*/ 	.word	0x00000008
.L_27:


//--------------------- .nv.callgraph             --------------------------
	.section	.nv.callgraph,"",@"SHT_CUDA_CALLGRAPH"
	.align	4
	.sectionentsize	8
	.align		4
        /*0000*/ 	.word	0x00000000
	.align		4
        /*0004*/ 	.word	0xffffffff
	.align		4
        /*0008*/ 	.word	0x00000000
	.align		4
        /*000c*/ 	.word	0xfffffffe
	.align		4
        /*0010*/ 	.word	0x00000000
	.align		4
        /*0014*/ 	.word	0xfffffffd
	.align		4
        /*0018*/ 	.word	0x00000000
	.align		4
        /*001c*/ 	.word	0xfffffffc


//--------------------- .text._Z21kernel_matmul_bias_llPfPKfS1_S1_iii --------------------------
	.section	.text._Z21kernel_matmul_bias_llPfPKfS1_S1_iii,"ax",@progbits
	.align	128
        .global         _Z21kernel_matmul_bias_llPfPKfS1_S1_iii
        .type           _Z21kernel_matmul_bias_llPfPKfS1_S1_iii,@function
        .size           _Z21kernel_matmul_bias_llPfPKfS1_S1_iii,(.L_x_5 - _Z21kernel_matmul_bias_llPfPKfS1_S1_iii)
        .other          _Z21kernel_matmul_bias_llPfPKfS1_S1_iii,@"STO_CUDA_ENTRY STV_DEFAULT"
_Z21kernel_matmul_bias_llPfPKfS1_S1_iii:
.text._Z21kernel_matmul_bias_llPfPKfS1_S1_iii:
[----:B------:R-:W-:Y:S01]  /*0000*/  LDC R1, c[0x0][0x37c] ;  /* 0x0000df00ff017b82 */ /* 0x000fe20000000800 */
[----:B------:R-:W0:Y:S07]  /*0010*/  S2R R0, SR_TID.X ;  /* 0x0000000000007919 */ /* 0x000e2e0000002100 */
[----:B------:R-:W1:Y:S01]  /*0020*/  LDC R3, c[0x0][0x364] ;  /* 0x0000d900ff037b82 */ /* 0x000e620000000800 */
[----:B------:R-:W2:Y:S01]  /*0030*/  LDCU UR6, c[0x0][0x3a0] ;  /* 0x00007400ff0677ac */ /* 0x000ea20008000800 */
[----:B------:R-:W1:Y:S06]  /*0040*/  S2R R16, SR_TID.Y ;  /* 0x0000000000107919 */ /* 0x000e6c0000002200 */
[----:B------:R-:W0:Y:S08]  /*0050*/  S2UR UR5, SR_CTAID.X ;  /* 0x00000000000579c3 */ /* 0x000e300000002500 */
[----:B------:R-:W0:Y:S08]  /*0060*/  LDC R5, c[0x0][0x360] ;  /* 0x0000d800ff057b82 */ /* 0x000e300000000800 */
[----:B------:R-:W1:Y:S08]  /*0070*/  S2UR UR4, SR_CTAID.Y ;  /* 0x00000000000479c3 */ /* 0x000e700000002600 */
[----:B------:R-:W3:Y:S01]  /*0080*/  LDC R17, c[0x0][0x3a8] ;  /* 0x0000ea00ff117b82 */ /* 0x000ee20000000800 */
[----:B0-----:R-:W-:-:S02]  /*0090*/  IMAD R0, R5, UR5, R0 ;  /* 0x0000000505007c24 */ /* 0x001fc4000f8e0200 */
[----:B-1----:R-:W-:-:S03]  /*00a0*/  IMAD R16, R3, UR4, R16 ;  /* 0x0000000403107c24 */ /* 0x002fc6000f8e0210 */
[----:B---3--:R-:W-:-:S04]  /*00b0*/  ISETP.GE.AND P0, PT, R0, R17, PT ;  /* 0x000000110000720c */ /* 0x008fc80003f06270 */
[----:B--2---:R-:W-:-:S13]  /*00c0*/  ISETP.GE.OR P0, PT, R16, UR6, P0 ;  /* 0x0000000610007c0c */ /* 0x004fda0008706670 */
[----:B------:R-:W-:Y:S05]  /*00d0*/  @P0 EXIT ;  /* 0x000000000000094d */ /* 0x000fea0003800000 */
[----:B------:R-:W0:Y:S01]  /*00e0*/  LDC R19, c[0x0][0x3a4] ;  /* 0x0000e900ff137b82 */ /* 0x000e220000000800 */
[----:B------:R-:W1:Y:S07]  /*00f0*/  LDCU.64 UR4, c[0x0][0x358] ;  /* 0x00006b00ff0477ac */ /* 0x000e6e0008000a00 */
[----:B------:R-:W2:Y:S01]  /*0100*/  LDC.64 R24, c[0x0][0x398] ;  /* 0x0000e600ff187b82 */ /* 0x000ea20000000a00 */
[----:B0-----:R-:W-:Y:S01]  /*0110*/  ISETP.GE.AND P0, PT, R19, 0x1, PT ;  /* 0x000000011300780c */ /* 0x001fe20003f06270 */
[----:B--2---:R-:W-:-:S06]  /*0120*/  IMAD.WIDE R24, R0, 0x4, R24 ;  /* 0x0000000400187825 */ /* 0x004fcc00078e0218 */
[----:B-1----:R0:W5:Y:S06]  /*0130*/  LDG.E R24, desc[UR4][R24.64] ;  /* 0x0000000418187981 */ /* 0x00216c000c1e1900 */
[----:B------:R-:W-:Y:S05]  /*0140*/  @!P0 BRA `(.L_x_0) ;  /* 0x0000000400d88947 */ /* 0x000fea0003800000 */
[C---:B------:R-:W-:Y:S01]  /*0150*/  ISETP.GE.U32.AND P1, PT, R19.reuse, 0x8, PT ;  /* 0x000000081300780c */ /* 0x040fe20003f26070 */
[----:B------:R-:W-:Y:S01]  /*0160*/  HFMA2 R21, -RZ, RZ, 0, 0 ;  /* 0x00000000ff157431 */ /* 0x000fe200000001ff */
[----:B------:R-:W-:Y:S01]  /*0170*/  LOP3.LUT R27, R19, 0x7, RZ, 0xc0, !PT ;  /* 0x00000007131b7812 */ /* 0x000fe200078ec0ff */
[----:B------:R-:W-:-:S03]  /*0180*/  IMAD R20, R16, R19, RZ ;  /* 0x0000001310147224 */ /* 0x000fc600078e02ff */
[----:B------:R-:W-:-:S07]  /*0190*/  ISETP.NE.AND P0, PT, R27, RZ, PT ;  /* 0x000000ff1b00720c */ /* 0x000fce0003f05270 */
[----:B------:R-:W-:Y:S06]  /*01a0*/  @!P1 BRA `(.L_x_1) ;  /* 0x0000000000c09947 */ /* 0x000fec0003800000 */
[----:B------:R-:W1:Y:S01]  /*01b0*/  LDC.64 R2, c[0x0][0x388] ;  /* 0x0000e200ff027b82 */ /* 0x000e620000000a00 */
[----:B------:R-:W-:Y:S02]  /*01c0*/  LOP3.LUT R21, R19, 0x7ffffff8, RZ, 0xc0, !PT ;  /* 0x7ffffff813157812 */ /* 0x000fe400078ec0ff */
[----:B------:R-:W-:Y:S02]  /*01d0*/  MOV R18, R0 ;  /* 0x0000000000127202 */ /* 0x000fe40000000f00 */
[----:B------:R-:W-:Y:S01]  /*01e0*/  IADD3 R22, PT, PT, -R21, RZ, RZ ;  /* 0x000000ff15167210 */ /* 0x000fe20007ffe1ff */
[----:B-1----:R-:W-:-:S03]  /*01f0*/  IMAD.WIDE.U32 R2, R20, 0x4, R2 ;  /* 0x0000000414027825 */ /* 0x002fc600078e0002 */
[----:B------:R-:W-:-:S04]  /*0200*/  IADD3 R4, P1, PT, R2, 0x10, RZ ;  /* 0x0000001002047810 */ /* 0x000fc80007f3e0ff */
[----:B------:R-:W-:-:S09]  /*0210*/  IADD3.X R5, PT, PT, RZ, R3, RZ, P1, !PT ;  /* 0x00000003ff057210 */ /* 0x000fd20000ffe4ff */
.L_x_2:
[----:B------:R-:W1:Y:S01]  /*0220*/  LDC.64 R14, c[0x0][0x390] ;  /* 0x0000e400ff0e7b82 */ /* 0x000e620000000a00 */
[----:B------:R-:W-:Y:S02]  /*0230*/  MOV R2, R4 ;  /* 0x0000000400027202 */ /* 0x000fe40000000f00 */
[----:B------:R-:W-:-:S05]  /*0240*/  MOV R3, R5 ;  /* 0x0000000500037202 */ /* 0x000fca0000000f00 */
[----:B0-----:R-:W2:Y:S04]  /*0250*/  LDG.E R25, desc[UR4][R2.64+-0x10] ;  /* 0xfffff00402197981 */ /* 0x001ea8000c1e1900 */
[----:B------:R-:W3:Y:S04]  /*0260*/  LDG.E R23, desc[UR4][R2.64+-0xc] ;  /* 0xfffff40402177981 */ /* 0x000ee8000c1e1900 */
[----:B------:R-:W4:Y:S04]  /*0270*/  LDG.E R29, desc[UR4][R2.64+-0x8] ;  /* 0xfffff804021d7981 */ /* 0x000f28000c1e1900 */
[----:B------:R-:W4:Y:S01]  /*0280*/  LDG.E R28, desc[UR4][R2.64+-0x4] ;  /* 0xfffffc04021c7981 */ /* 0x000f22000c1e1900 */
[----:B-1----:R-:W-:-:S05]  /*0290*/  IMAD.WIDE R14, R18, 0x4, R14 ;  /* 0x00000004120e7825 */ /* 0x002fca00078e020e */
[----:B------:R0:W2:Y:S01]  /*02a0*/  LDG.E R26, desc[UR4][R14.64] ;  /* 0x000000040e1a7981 */ /* 0x0000a2000c1e1900 */
[----:B------:R-:W-:-:S04]  /*02b0*/  IMAD.WIDE R12, R17, 0x4, R14 ;  /* 0x00000004110c7825 */ /* 0x000fc800078e020e */
[C---:B------:R-:W-:Y:S02]  /*02c0*/  IMAD.WIDE R4, R17.reuse, 0x4, R12 ;  /* 0x0000000411047825 */ /* 0x040fe400078e020c */
[----:B------:R-:W3:Y:S02]  /*02d0*/  LDG.E R12, desc[UR4][R12.64] ;  /* 0x000000040c0c7981 */ /* 0x000ee4000c1e1900 */
[C---:B------:R-:W-:Y:S02]  /*02e0*/  IMAD.WIDE R8, R17.reuse, 0x4, R4 ;  /* 0x0000000411087825 */ /* 0x040fe400078e0204 */
[----:B------:R-:W4:Y:S02]  /*02f0*/  LDG.E R4, desc[UR4][R4.64] ;  /* 0x0000000404047981 */ /* 0x000f24000c1e1900 */
[C---:B------:R-:W-:Y:S02]  /*0300*/  IMAD.WIDE R6, R17.reuse, 0x4, R8 ;  /* 0x0000000411067825 */ /* 0x040fe400078e0208 */
[----:B------:R-:W4:Y:S02]  /*0310*/  LDG.E R8, desc[UR4][R8.64] ;  /* 0x0000000408087981 */ /* 0x000f24000c1e1900 */
[----:B------:R-:W-:-:S02]  /*0320*/  IMAD.WIDE R10, R17, 0x4, R6 ;  /* 0x00000004110a7825 */ /* 0x000fc400078e0206 */
[----:B------:R-:W4:Y:S04]  /*0330*/  LDG.E R5, desc[UR4][R2.64] ;  /* 0x0000000402057981 */ /* 0x000f28000c1e1900 */
[----:B------:R-:W4:Y:S01]  /*0340*/  LDG.E R6, desc[UR4][R6.64] ;  /* 0x0000000406067981 */ /* 0x000f22000c1e1900 */
[----:B0-----:R-:W-:-:S03]  /*0350*/  IMAD.WIDE R14, R17, 0x4, R10 ;  /* 0x00000004110e7825 */ /* 0x001fc600078e020a */
[----:B------:R-:W4:Y:S04]  /*0360*/  LDG.E R10, desc[UR4][R10.64] ;  /* 0x000000040a0a7981 */ /* 0x000f28000c1e1900 */
[----:B------:R-:W4:Y:S04]  /*0370*/  LDG.E R13, desc[UR4][R14.64] ;  /* 0x000000040e0d7981 */ /* 0x000f28000c1e1900 */
[----:B------:R-:W4:Y:S04]  /*0380*/  LDG.E R7, desc[UR4][R2.64+0x4] ;  /* 0x0000040402077981 */ /* 0x000f28000c1e1900 */
[----:B------:R-:W4:Y:S01]  /*0390*/  LDG.E R9, desc[UR4][R2.64+0xc] ;  /* 0x00000c0402097981 */ /* 0x000f22000c1e1900 */
[----:B--2--5:R-:W-:Y:S01]  /*03a0*/  FFMA R26, R25, R26, R24 ;  /* 0x0000001a191a7223 */ /* 0x024fe20000000018 */
[----:B------:R-:W-:-:S02]  /*03b0*/  IMAD.WIDE R24, R17, 0x4, R14 ;  /* 0x0000000411187825 */ /* 0x000fc400078e020e */
[----:B------:R-:W2:Y:S04]  /*03c0*/  LDG.E R14, desc[UR4][R2.64+0x8] ;  /* 0x00000804020e7981 */ /* 0x000ea8000c1e1900 */
[----:B------:R-:W2:Y:S01]  /*03d0*/  LDG.E R24, desc[UR4][R24.64] ;  /* 0x0000000418187981 */ /* 0x000ea2000c1e1900 */
[----:B---3--:R-:W-:Y:S01]  /*03e0*/  FFMA R12, R23, R12, R26 ;  /* 0x0000000c170c7223 */ /* 0x008fe2000000001a */
[----:B------:R-:W-:-:S03]  /*03f0*/  IADD3 R22, PT, PT, R22, 0x8, RZ ;  /* 0x0000000816167810 */ /* 0x000fc60007ffe0ff */
[----:B----4-:R-:W-:Y:S01]  /*0400*/  FFMA R29, R29, R4, R12 ;  /* 0x000000041d1d7223 */ /* 0x010fe2000000000c */
[----:B------:R-:W-:-:S03]  /*0410*/  ISETP.NE.AND P1, PT, R22, RZ, PT ;  /* 0x000000ff1600720c */ /* 0x000fc60003f25270 */
[----:B------:R-:W-:Y:S01]  /*0420*/  FFMA R8, R28, R8, R29 ;  /* 0x000000081c087223 */ /* 0x000fe2000000001d */
[----:B------:R-:W-:-:S03]  /*0430*/  IADD3 R4, P2, PT, R2, 0x20, RZ ;  /* 0x0000002002047810 */ /* 0x000fc60007f5e0ff */
[----:B------:R-:W-:Y:S01]  /*0440*/  FFMA R6, R5, R6, R8 ;  /* 0x0000000605067223 */ /* 0x000fe20000000008 */
[----:B------:R-:W-:Y:S02]  /*0450*/  IADD3.X R5, PT, PT, RZ, R3, RZ, P2, !PT ;  /* 0x00000003ff057210 */ /* 0x000fe400017fe4ff */
[----:B------:R-:W-:Y:S01]  /*0460*/  LEA R18, R17, R18, 0x3 ;  /* 0x0000001211127211 */ /* 0x000fe200078e18ff */
[----:B------:R-:W-:-:S04]  /*0470*/  FFMA R7, R7, R10, R6 ;  /* 0x0000000a07077223 */ /* 0x000fc80000000006 */
[----:B--2---:R-:W-:-:S04]  /*0480*/  FFMA R14, R14, R13, R7 ;  /* 0x0000000d0e0e7223 */ /* 0x004fc80000000007 */
[----:B------:R-:W-:Y:S01]  /*0490*/  FFMA R24, R9, R24, R14 ;  /* 0x0000001809187223 */ /* 0x000fe2000000000e */
[----:B------:R-:W-:Y:S06]  /*04a0*/  @P1 BRA `(.L_x_2) ;  /* 0xfffffffc005c1947 */ /* 0x000fec000383ffff */
.L_x_1:
[----:B------:R-:W-:Y:S05]  /*04b0*/  @!P0 BRA `(.L_x_0) ;  /* 0x0000000000fc8947 */ /* 0x000fea0003800000 */
[----:B------:R-:W-:Y:S02]  /*04c0*/  ISETP.GE.U32.AND P1, PT, R27, 0x4, PT ;  /* 0x000000041b00780c */ /* 0x000fe40003f26070 */
[----:B------:R-:W-:-:S04]  /*04d0*/  LOP3.LUT R14, R19, 0x3, RZ, 0xc0, !PT ;  /* 0x00000003130e7812 */ /* 0x000fc800078ec0ff */
[----:B------:R-:W-:-:S07]  /*04e0*/  ISETP.NE.AND P0, PT, R14, RZ, PT ;  /* 0x000000ff0e00720c */ /* 0x000fce0003f05270 */
[----:B------:R-:W-:Y:S06]  /*04f0*/  @!P1 BRA `(.L_x_3) ;  /* 0x00000000006c9947 */ /* 0x000fec0003800000 */
[----:B------:R-:W1:Y:S01]  /*0500*/  LDC.64 R4, c[0x0][0x390] ;  /* 0x0000e400ff047b82 */ /* 0x000e620000000a00 */
[----:B------:R-:W2:Y:S01]  /*0510*/  LDCU.64 UR6, c[0x0][0x388] ;  /* 0x00007100ff0677ac */ /* 0x000ea20008000a00 */
[----:B------:R-:W-:Y:S01]  /*0520*/  IMAD R7, R21, R17, R0 ;  /* 0x0000001115077224 */ /* 0x000fe200078e0200 */
[CC--:B------:R-:W-:Y:S02]  /*0530*/  IADD3 R3, PT, PT, R20.reuse, R21.reuse, RZ ;  /* 0x0000001514037210 */ /* 0x0c0fe40007ffe0ff */
[----:B------:R-:W-:-:S03]  /*0540*/  IADD3 R8, P1, PT, R20, R21, RZ ;  /* 0x0000001514087210 */ /* 0x000fc60007f3e0ff */
[----:B------:R-:W3:Y:S01]  /*0550*/  LDC.64 R12, c[0x0][0x388] ;  /* 0x0000e200ff0c7b82 */ /* 0x000ee20000000a00 */
[----:B-1----:R-:W-:-:S04]  /*0560*/  IMAD.WIDE R4, R7, 0x4, R4 ;  /* 0x0000000407047825 */ /* 0x002fc800078e0204 */
[----:B------:R-:W-:Y:S02]  /*0570*/  IMAD.WIDE R6, R17, 0x4, R4 ;  /* 0x0000000411067825 */ /* 0x000fe400078e0204 */
[----:B------:R-:W4:Y:S02]  /*0580*/  LDG.E R4, desc[UR4][R4.64] ;  /* 0x0000000404047981 */ /* 0x000f24000c1e1900 */
[----:B---3--:R-:W-:Y:S01]  /*0590*/  IMAD.WIDE.U32 R12, R3, 0x4, R12 ;  /* 0x00000004030c7825 */ /* 0x008fe200078e000c */
[----:B------:R-:W-:Y:S02]  /*05a0*/  IADD3.X R3, PT, PT, RZ, RZ, RZ, P1, !PT ;  /* 0x000000ffff037210 */ /* 0x000fe40000ffe4ff */
[----:B--2---:R-:W-:-:S03]  /*05b0*/  LEA R2, P1, R8, UR6, 0x2 ;  /* 0x0000000608027c11 */ /* 0x004fc6000f8210ff */
[----:B------:R-:W4:Y:S01]  /*05c0*/  LDG.E R13, desc[UR4][R12.64] ;  /* 0x000000040c0d7981 */ /* 0x000f22000c1e1900 */
[----:B------:R-:W-:Y:S01]  /*05d0*/  LEA.HI.X R3, R8, UR7, R3, 0x2, P1 ;  /* 0x0000000708037c11 */ /* 0x000fe200088f1403 */
[C---:B------:R-:W-:Y:S02]  /*05e0*/  IMAD.WIDE R8, R17.reuse, 0x4, R6 ;  /* 0x0000000411087825 */ /* 0x040fe400078e0206 */
[----:B------:R-:W2:Y:S04]  /*05f0*/  LDG.E R6, desc[UR4][R6.64] ;  /* 0x0000000406067981 */ /* 0x000ea8000c1e1900 */
[----:B------:R-:W2:Y:S01]  /*0600*/  LDG.E R15, desc[UR4][R2.64+0x4] ;  /* 0x00000404020f7981 */ /* 0x000ea2000c1e1900 */
[----:B------:R-:W-:-:S03]  /*0610*/  IMAD.WIDE R10, R17, 0x4, R8 ;  /* 0x00000004110a7825 */ /* 0x000fc600078e0208 */
[----:B------:R-:W3:Y:S04]  /*0620*/  LDG.E R22, desc[UR4][R8.64] ;  /* 0x0000000408167981 */ /* 0x000ee8000c1e1900 */
[----:B------:R-:W3:Y:S04]  /*0630*/  LDG.E R18, desc[UR4][R2.64+0x8] ;  /* 0x0000080402127981 */ /* 0x000ee8000c1e1900 */
[----:B------:R-:W3:Y:S04]  /*0640*/  LDG.E R26, desc[UR4][R2.64+0xc] ;  /* 0x00000c04021a7981 */ /* 0x000ee8000c1e1900 */
[----:B------:R-:W3:Y:S01]  /*0650*/  LDG.E R10, desc[UR4][R10.64] ;  /* 0x000000040a0a7981 */ /* 0x000ee2000c1e1900 */
[----:B------:R-:W-:Y:S01]  /*0660*/  IADD3 R21, PT, PT, R21, 0x4, RZ ;  /* 0x0000000415157810 */ /* 0x000fe20007ffe0ff */
[----:B----45:R-:W-:-:S04]  /*0670*/  FFMA R24, R13, R4, R24 ;  /* 0x000000040d187223 */ /* 0x030fc80000000018 */
[----:B--2---:R-:W-:-:S04]  /*0680*/  FFMA R15, R15, R6, R24 ;  /* 0x000000060f0f7223 */ /* 0x004fc80000000018 */
[----:B---3--:R-:W-:-:S04]  /*0690*/  FFMA R15, R18, R22, R15 ;  /* 0x00000016120f7223 */ /* 0x008fc8000000000f */
[----:B------:R-:W-:-:S07]  /*06a0*/  FFMA R24, R26, R10, R15 ;  /* 0x0000000a1a187223 */ /* 0x000fce000000000f */
.L_x_3:
[----:B------:R-:W-:Y:S05]  /*06b0*/  @!P0 BRA `(.L_x_0) ;  /* 0x00000000007c8947 */ /* 0x000fea0003800000 */
[----:B------:R-:W-:Y:S02]  /*06c0*/  ISETP.NE.AND P1, PT, R14, 0x1, PT ;  /* 0x000000010e00780c */ /* 0x000fe40003f25270 */
[----:B------:R-:W-:-:S04]  /*06d0*/  LOP3.LUT R19, R19, 0x1, RZ, 0xc0, !PT ;  /* 0x0000000113137812 */ /* 0x000fc800078ec0ff */
[----:B------:R-:W-:-:S07]  /*06e0*/  ISETP.NE.U32.AND P0, PT, R19, 0x1, PT ;  /* 0x000000011300780c */ /* 0x000fce0003f05070 */
[----:B------:R-:W1:Y:S01]  /*06f0*/  @P1 LDC.64 R10, c[0x0][0x388] ;  /* 0x0000e200ff0a1b82 */ /* 0x000e620000000a00 */
[CC--:B------:R-:W-:Y:S02]  /*0700*/  @P1 IADD3 R13, PT, PT, R20.reuse, R21.reuse, RZ ;  /* 0x00000015140d1210 */ /* 0x0c0fe40007ffe0ff */
[----:B------:R-:W-:-:S04]  /*0710*/  @P1 IADD3 R12, P2, PT, R20, R21, RZ ;  /* 0x00000015140c1210 */ /* 0x000fc80007f5e0ff */
[----:B------:R-:W-:Y:S01]  /*0720*/  @P1 IADD3.X R14, PT, PT, RZ, RZ, RZ, P2, !PT ;  /* 0x000000ffff0e1210 */ /* 0x000fe200017fe4ff */
[----:B------:R-:W2:Y:S08]  /*0730*/  @P1 LDC.64 R8, c[0x0][0x390] ;  /* 0x0000e400ff081b82 */ /* 0x000eb00000000a00 */
[----:B------:R-:W3:Y:S08]  /*0740*/  @P1 LDC.64 R6, c[0x0][0x388] ;  /* 0x0000e200ff061b82 */ /* 0x000ef00000000a00 */
[----:B------:R-:W4:Y:S01]  /*0750*/  @!P0 LDC.64 R4, c[0x0][0x388] ;  /* 0x0000e200ff048b82 */ /* 0x000f220000000a00 */
[----:B-1----:R-:W-:-:S04]  /*0760*/  @P1 IMAD.WIDE.U32 R10, R13, 0x4, R10 ;  /* 0x000000040d0a1825 */ /* 0x002fc800078e000a */
[C---:B------:R-:W-:Y:S01]  /*0770*/  @P1 IMAD R13, R21.reuse, R17, R0 ;  /* 0x00000011150d1224 */ /* 0x040fe200078e0200 */
[----:B------:R-:W-:Y:S01]  /*0780*/  @P1 IADD3 R21, PT, PT, R21, 0x2, RZ ;  /* 0x0000000215151810 */ /* 0x000fe20007ffe0ff */
[----:B------:R-:W4:Y:S01]  /*0790*/  @P1 LDG.E R11, desc[UR4][R10.64] ;  /* 0x000000040a0b1981 */ /* 0x000f22000c1e1900 */
[----:B------:R-:W1:Y:S01]  /*07a0*/  @!P0 LDC.64 R2, c[0x0][0x390] ;  /* 0x0000e400ff028b82 */ /* 0x000e620000000a00 */
[----:B--2---:R-:W-:Y:S01]  /*07b0*/  @P1 IMAD.WIDE R8, R13, 0x4, R8 ;  /* 0x000000040d081825 */ /* 0x004fe200078e0208 */
[----:B------:R-:W-:Y:S02]  /*07c0*/  @!P0 IADD3 R15, PT, PT, R20, R21, RZ ;  /* 0x00000015140f8210 */ /* 0x000fe40007ffe0ff */
[----:B---3--:R-:W-:Y:S01]  /*07d0*/  @P1 LEA R6, P2, R12, R6, 0x2 ;  /* 0x000000060c061211 */ /* 0x008fe200078410ff */
[----:B------:R-:W-:-:S03]  /*07e0*/  @!P0 IMAD R21, R21, R17, R0 ;  /* 0x0000001115158224 */ /* 0x000fc600078e0200 */
[----:B------:R-:W-:Y:S01]  /*07f0*/  @P1 LEA.HI.X R7, R12, R7, R14, 0x2, P2 ;  /* 0x000000070c071211 */ /* 0x000fe200010f140e */
[----:B------:R-:W-:Y:S01]  /*0800*/  @P1 IMAD.WIDE R12, R17, 0x4, R8 ;  /* 0x00000004110c1825 */ /* 0x000fe200078e0208 */
[----:B------:R-:W2:Y:S03]  /*0810*/  @P1 LDG.E R14, desc[UR4][R8.64] ;  /* 0x00000004080e1981 */ /* 0x000ea6000c1e1900 */
[----:B----4-:R-:W-:Y:S01]  /*0820*/  @!P0 IMAD.WIDE.U32 R4, R15, 0x4, R4 ;  /* 0x000000040f048825 */ /* 0x010fe200078e0004 */
[----:B------:R-:W3:Y:S04]  /*0830*/  @P1 LDG.E R6, desc[UR4][R6.64+0x4] ;  /* 0x0000040406061981 */ /* 0x000ee8000c1e1900 */
[----:B------:R-:W3:Y:S01]  /*0840*/  @P1 LDG.E R12, desc[UR4][R12.64] ;  /* 0x000000040c0c1981 */ /* 0x000ee2000c1e1900 */
[----:B-1----:R-:W-:-:S03]  /*0850*/  @!P0 IMAD.WIDE R2, R21, 0x4, R2 ;  /* 0x0000000415028825 */ /* 0x002fc600078e0202 */
[----:B------:R-:W4:Y:S04]  /*0860*/  @!P0 LDG.E R5, desc[UR4][R4.64] ;  /* 0x0000000404058981 */ /* 0x000f28000c1e1900 */
[----:B------:R-:W4:Y:S01]  /*0870*/  @!P0 LDG.E R2, desc[UR4][R2.64] ;  /* 0x0000000402028981 */ /* 0x000f22000c1e1900 */
[----:B--2--5:R-:W-:-:S04]  /*0880*/  @P1 FFMA R11, R11, R14, R24 ;  /* 0x0000000e0b0b1223 */ /* 0x024fc80000000018 */
[----:B---3--:R-:W-:-:S04]  /*0890*/  @P1 FFMA R24, R6, R12, R11 ;  /* 0x0000000c06181223 */ /* 0x008fc8000000000b */
[----:B----4-:R-:W-:-:S07]  /*08a0*/  @!P0 FFMA R24, R5, R2, R24 ;  /* 0x0000000205188223 */ /* 0x010fce0000000018 */
.L_x_0:
[----:B------:R-:W1:Y:S01]  /*08b0*/  LDC.64 R2, c[0x0][0x380] ;  /* 0x0000e000ff027b82 */ /* 0x000e620000000a00 */
[----:B------:R-:W-:-:S04]  /*08c0*/  IMAD R17, R16, R17, R0 ;  /* 0x0000001110117224 */ /* 0x000fc800078e0200 */
[----:B-1----:R-:W-:-:S05]  /*08d0*/  IMAD.WIDE R2, R17, 0x4, R2 ;  /* 0x0000000411027825 */ /* 0x002fca00078e0202 */
[----:B-----5:R-:W-:Y:S01]  /*08e0*/  STG.E desc[UR4][R2.64], R24 ;  /* 0x0000001802007986 */ /* 0x020fe2000c101904 */
[----:B------:R-:W-:Y:S05]  /*08f0*/  EXIT ;  /* 0x000000000000794d */ /* 0x000fea0003800000 */
.L_x_4:
[----:B------:R-:W-:-:S00]  /*0900*/  BRA `(.L_x_4) ;  /* 0xfffffffc00fc7947 */ /* 0x000fc0000383ffff */
[----:B------:R-:W-:-:S00]  /*0910*/  NOP ;  /* 0x0000000000007918 */ /* 0x000fc00000000000 */
        /* <DEDUP_REMOVED lines=14> */
.L_x_5:


//--------------------- .nv.shared.reserved.0     --------------------------
	.section	.nv.shared.reserved.0,"aw",@nobits
	.weak		__nv_reservedSMEM_offset_0_alias
	.size		__nv_reservedSMEM_offset_0_alias, 0, 64
	.other		__nv_reservedSMEM_offset_0_alias,@"STO_CUDA_RESERVED_SHARED STV_DEFAULT"
__nv_reservedSMEM_offset_0_alias:
	.zero		0
	.zero		64


//--------------------- .nv.constant0._Z21kernel_matmul_bias_llPfPKfS1_S1_iii --------------------------
	.section	.nv.constant0._Z21kernel_matmul_bias_llPfPKfS1_S1_iii,"a",@progbits
	.sectionflags	@""
	.align	4
.nv.constant0._Z21kernel_matmul_bias_llPfPKfS1_S1_iii:
	.zero		940


//--------------------- SYMBOLS --------------------------

	.type		.nv.reservedSmem.offset0,@object
	.size		.nv.reservedSmem.offset0,0x4
